	.headerflags	@"EF_CUDA_TEXMODE_UNIFIED EF_CUDA_64BIT_ADDRESS EF_CUDA_ACCELERATORS EF_CUDA_SM90 EF_CUDA_VIRTUAL_SM(EF_CUDA_SM90)"
	.elftype	@"ET_EXEC"


//--------------------- .nv.info                  --------------------------
	.section	.nv.info,"",@"SHT_CUDA_INFO"
	.align	4


	//----- nvinfo : EIATTR_REGCOUNT
	.align		4
        /*0000*/ 	.byte	0x04, 0x2f
        /*0002*/ 	.short	(.L_3 - .L_2)
	.align		4
.L_2:
        /*0004*/ 	.word	index@(triton_poi_fused__native_batch_norm_legit_no_training_cat_relu_37)
        /*0008*/ 	.word	0x00000017


	//----- nvinfo : EIATTR_MIN_STACK_SIZE
	.align		4
.L_3:
        /*000c*/ 	.byte	0x04, 0x12
        /*000e*/ 	.short	(.L_5 - .L_4)
	.align		4
.L_4:
        /*0010*/ 	.word	index@(triton_poi_fused__native_batch_norm_legit_no_training_cat_relu_37)
        /*0014*/ 	.word	0x00000000


	//----- nvinfo : EIATTR_FRAME_SIZE
	.align		4
.L_5:
        /*0018*/ 	.byte	0x04, 0x11
        /*001a*/ 	.short	(.L_7 - .L_6)
	.align		4
.L_6:
        /*001c*/ 	.word	index@(triton_poi_fused__native_batch_norm_legit_no_training_cat_relu_37)
        /*0020*/ 	.word	0x00000000


	//----- nvinfo : EIATTR_MIN_STACK_SIZE
	.align		4
.L_7:
        /*0024*/ 	.byte	0x04, 0x12
        /*0026*/ 	.short	(.L_9 - .L_8)
	.align		4
.L_8:
        /*0028*/ 	.word	index@(triton_poi_fused__native_batch_norm_legit_no_training_cat_relu_37)
        /*002c*/ 	.word	0x00000000
.L_9:


//--------------------- .nv.info.triton_poi_fused__native_batch_norm_legit_no_training_cat_relu_37 --------------------------
	.section	.nv.info.triton_poi_fused__native_batch_norm_legit_no_training_cat_relu_37,"",@"SHT_CUDA_INFO"
	.sectionflags	@""
	.align	4


	//----- nvinfo : EIATTR_CUDA_API_VERSION
	.align		4
        /*0000*/ 	.byte	0x04, 0x37
        /*0002*/ 	.short	(.L_11 - .L_10)
.L_10:
        /*0004*/ 	.word	0x0000007c


	//----- nvinfo : EIATTR_KPARAM_INFO
	.align		4
.L_11:
        /*0008*/ 	.byte	0x04, 0x17
        /*000a*/ 	.short	(.L_13 - .L_12)
.L_12:
        /*000c*/ 	.word	0x00000000
        /*0010*/ 	.short	0x0008
        /*0012*/ 	.short	0x0040
        /*0014*/ 	.byte	0x00, 0xf0, 0x11, 0x00


	//----- nvinfo : EIATTR_KPARAM_INFO
	.align		4
.L_13:
        /*0018*/ 	.byte	0x04, 0x17
        /*001a*/ 	.short	(.L_15 - .L_14)
.L_14:
        /*001c*/ 	.word	0x00000000
        /*0020*/ 	.short	0x0007
        /*0022*/ 	.short	0x0038
        /*0024*/ 	.byte	0x00, 0xf4, 0x21, 0x00


	//----- nvinfo : EIATTR_KPARAM_INFO
	.align		4
.L_15:
        /*0028*/ 	.byte	0x04, 0x17
        /*002a*/ 	.short	(.L_17 - .L_16)
.L_16:
        /*002c*/ 	.word	0x00000000
        /*0030*/ 	.short	0x0006
        /*0032*/ 	.short	0x0030
        /*0034*/ 	.byte	0x00, 0xf4, 0x21, 0x00


	//----- nvinfo : EIATTR_KPARAM_INFO
	.align		4
.L_17:
        /*0038*/ 	.byte	0x04, 0x17
        /*003a*/ 	.short	(.L_19 - .L_18)
.L_18:
        /*003c*/ 	.word	0x00000000
        /*0040*/ 	.short	0x0005
        /*0042*/ 	.short	0x0028
        /*0044*/ 	.byte	0x00, 0xf4, 0x21, 0x00


	//----- nvinfo : EIATTR_KPARAM_INFO
	.align		4
.L_19:
        /*0048*/ 	.byte	0x04, 0x17
        /*004a*/ 	.short	(.L_21 - .L_20)
.L_20:
        /*004c*/ 	.word	0x00000000
        /*0050*/ 	.short	0x0004
        /*0052*/ 	.short	0x0020
        /*0054*/ 	.byte	0x00, 0xf4, 0x21, 0x00


	//----- nvinfo : EIATTR_KPARAM_INFO
	.align		4
.L_21:
        /*0058*/ 	.byte	0x04, 0x17
        /*005a*/ 	.short	(.L_23 - .L_22)
.L_22:
        /*005c*/ 	.word	0x00000000
        /*0060*/ 	.short	0x0003
        /*0062*/ 	.short	0x0018
        /*0064*/ 	.byte	0x00, 0xf4, 0x21, 0x00


	//----- nvinfo : EIATTR_KPARAM_INFO
	.align		4
.L_23:
        /*0068*/ 	.byte	0x04, 0x17
        /*006a*/ 	.short	(.L_25 - .L_24)
.L_24:
        /*006c*/ 	.word	0x00000000
        /*0070*/ 	.short	0x0002
        /*0072*/ 	.short	0x0010
        /*0074*/ 	.byte	0x00, 0xf4, 0x21, 0x00


	//----- nvinfo : EIATTR_KPARAM_INFO
	.align		4
.L_25:
        /*0078*/ 	.byte	0x04, 0x17
        /*007a*/ 	.short	(.L_27 - .L_26)
.L_26:
        /*007c*/ 	.word	0x00000000
        /*0080*/ 	.short	0x0001
        /*0082*/ 	.short	0x0008
        /*0084*/ 	.byte	0x00, 0xf4, 0x21, 0x00


	//----- nvinfo : EIATTR_KPARAM_INFO
	.align		4
.L_27:
        /*0088*/ 	.byte	0x04, 0x17
        /*008a*/ 	.short	(.L_29 - .L_28)
.L_28:
        /*008c*/ 	.word	0x00000000
        /*0090*/ 	.short	0x0000
        /*0092*/ 	.short	0x0000
        /*0094*/ 	.byte	0x00, 0xf4, 0x21, 0x00


	//----- nvinfo : EIATTR_SPARSE_MMA_MASK
	.align		4
.L_29:
        /*0098*/ 	.byte	0x03, 0x50
        /*009a*/ 	.short	0x0000


	//----- nvinfo : EIATTR_MAXREG_COUNT
	.align		4
        /*009c*/ 	.byte	0x03, 0x1b
        /*009e*/ 	.short	0x00ff


	//----- nvinfo : EIATTR_EXIT_INSTR_OFFSETS
	.align		4
        /*00a0*/ 	.byte	0x04, 0x1c
        /*00a2*/ 	.short	(.L_31 - .L_30)


	//   ....[0]....
.L_30:
        /*00a4*/ 	.word	0x000004d0


	//   ....[1]....
        /*00a8*/ 	.word	0x000004f0


	//----- nvinfo : EIATTR_REQNTID
	.align		4
.L_31:
        /*00ac*/ 	.byte	0x04, 0x10
        /*00ae*/ 	.short	(.L_33 - .L_32)
.L_32:
        /*00b0*/ 	.word	0x00000080
        /*00b4*/ 	.word	0x00000001
        /*00b8*/ 	.word	0x00000001


	//----- nvinfo : EIATTR_CBANK_PARAM_SIZE
	.align		4
.L_33:
        /*00bc*/ 	.byte	0x03, 0x19
        /*00be*/ 	.short	0x0044


	//----- nvinfo : EIATTR_PARAM_CBANK
	.align		4
        /*00c0*/ 	.byte	0x04, 0x0a
        /*00c2*/ 	.short	(.L_35 - .L_34)
	.align		4
.L_34:
        /*00c4*/ 	.word	index@(.nv.constant0.triton_poi_fused__native_batch_norm_legit_no_training_cat_relu_37)
        /*00c8*/ 	.short	0x0210
        /*00ca*/ 	.short	0x0044


	//----- nvinfo : EIATTR_SW_WAR
	.align		4
.L_35:
        /*00cc*/ 	.byte	0x04, 0x36
        /*00ce*/ 	.short	(.L_37 - .L_36)
.L_36:
        /*00d0*/ 	.word	0x00000008
.L_37:


//--------------------- .nv.callgraph             --------------------------
	.section	.nv.callgraph,"",@"SHT_CUDA_CALLGRAPH"
	.align	4
	.sectionentsize	8
	.align		4
        /*0000*/ 	.word	0x00000000
	.align		4
        /*0004*/ 	.word	0xffffffff
	.align		4
        /*0008*/ 	.word	0x00000000
	.align		4
        /*000c*/ 	.word	0xfffffffe
	.align		4
        /*0010*/ 	.word	0x00000000
	.align		4
        /*0014*/ 	.word	0xfffffffd
	.align		4
        /*0018*/ 	.word	0x00000000
	.align		4
        /*001c*/ 	.word	0xfffffffc


//--------------------- .nv.constant4             --------------------------
	.section	.nv.constant4,"a",@progbits
	.align	8
	.align		8
.nv.constant4:
        /*0000*/ 	.dword	_$_str
	.align		8
        /*0008*/ 	.dword	_$_str_$_2


//--------------------- .text.triton_poi_fused__native_batch_norm_legit_no_training_cat_relu_37 --------------------------
	.section	.text.triton_poi_fused__native_batch_norm_legit_no_training_cat_relu_37,"ax",@progbits
	.align	128
        .global         triton_poi_fused__native_batch_norm_legit_no_training_cat_relu_37
        .type           triton_poi_fused__native_batch_norm_legit_no_training_cat_relu_37,@function
        .size           triton_poi_fused__native_batch_norm_legit_no_training_cat_relu_37,(.L_x_1 - triton_poi_fused__native_batch_norm_legit_no_training_cat_relu_37)
        .other          triton_poi_fused__native_batch_norm_legit_no_training_cat_relu_37,@"STO_CUDA_ENTRY STV_DEFAULT"
triton_poi_fused__native_batch_norm_legit_no_training_cat_relu_37:
.text.triton_poi_fused__native_batch_norm_legit_no_training_cat_relu_37:
[----:B------:R-:W0:Y:S01]  /*0000*/  LDC R1, c[0x0][0x28] ;  /* 0x00000a00ff017b82 */ /* 0x000e220000000800 */
[----:B------:R-:W1:Y:S07]  /*0010*/  S2R R0, SR_TID.X ;  /* 0x0000000000007919 */ /* 0x000e6e0000002100 */
[----:B------:R-:W2:Y:S01]  /*0020*/  LDC.64 R12, c[0x0][0x228] ;  /* 0x00008a00ff0c7b82 */ /* 0x000ea20000000a00 */
[----:B------:R-:W-:Y:S01]  /*0030*/  ULDC.64 UR4, c[0x0][0x208] ;  /* 0x0000820000047ab9 */ /* 0x000fe20000000a00 */
[----:B------:R-:W-:Y:S01]  /*0040*/  ULDC.64 UR6, c[0x0][0x218] ;  /* 0x0000860000067ab9 */ /* 0x000fe20000000a00 */
[----:B------:R-:W3:Y:S05]  /*0050*/  S2R R3, SR_CTAID.X ;  /* 0x0000000000037919 */ /* 0x000eea0000002500 */
[----:B------:R-:W4:Y:S08]  /*0060*/  LDC.64 R10, c[0x0][0x210] ;  /* 0x00008400ff0a7b82 */ /* 0x000f300000000a00 */
[----:B------:R-:W5:Y:S01]  /*0070*/  LDC.64 R8, c[0x0][0x230] ;  /* 0x00008c00ff087b82 */ /* 0x000f620000000a00 */
[----:B-1----:R-:W-:-:S05]  /*0080*/  LOP3.LUT R0, R0, 0x7f, RZ, 0xc0, !PT ;  /* 0x0000007f00007812 */ /* 0x002fca00078ec0ff */
[----:B---3--:R-:W-:-:S05]  /*0090*/  IMAD R0, R3, 0x80, R0 ;  /* 0x0000008003007824 */ /* 0x008fca00078e0200 */
[----:B------:R-:W-:Y:S02]  /*00a0*/  SHF.R.S32.HI R3, RZ, 0x1f, R0 ;  /* 0x0000001fff037819 */ /* 0x000fe40000011400 */
[----:B------:R-:W-:Y:S02]  /*00b0*/  ISETP.GE.AND P0, PT, R0, 0x3e80, PT ;  /* 0x00003e800000780c */ /* 0x000fe40003f06270 */
[----:B------:R-:W-:-:S04]  /*00c0*/  LEA.HI R4, R3, R0, RZ, 0x4 ;  /* 0x0000000003047211 */ /* 0x000fc800078f20ff */
[----:B------:R-:W-:-:S05]  /*00d0*/  SHF.R.S32.HI R3, RZ, 0x4, R4 ;  /* 0x00000004ff037819 */ /* 0x000fca0000011404 */
[----:B------:R-:W-:-:S05]  /*00e0*/  IMAD.HI R2, R3, 0x10624dd3, RZ ;  /* 0x10624dd303027827 */ /* 0x000fca00078e02ff */
[----:B------:R-:W-:-:S04]  /*00f0*/  SHF.R.U32.HI R5, RZ, 0x1f, R2 ;  /* 0x0000001fff057819 */ /* 0x000fc80000011602 */
[----:B------:R-:W-:-:S05]  /*0100*/  LEA.HI.SX32 R2, R2, R5, 0x1c ;  /* 0x0000000502027211 */ /* 0x000fca00078fe2ff */
[----:B------:R-:W-:Y:S02]  /*0110*/  IMAD R3, R2, -0xfa, R3 ;  /* 0xffffff0602037824 */ /* 0x000fe400078e0203 */
[----:B------:R-:W-:Y:S02]  /*0120*/  IMAD.MOV.U32 R2, RZ, RZ, RZ ;  /* 0x000000ffff027224 */ /* 0x000fe400078e00ff */
[----:B--2---:R-:W-:-:S05]  /*0130*/  IMAD.WIDE R12, R3, 0x4, R12 ;  /* 0x00000004030c7825 */ /* 0x004fca00078e020c */
[----:B------:R1:W2:Y:S01]  /*0140*/  @!P0 LDG.E.EL R2, desc[UR4][R12.64] ;  /* 0x000000040c028981 */ /* 0x0002a2000c2e1900 */
[----:B------:R-:W-:Y:S01]  /*0150*/  IMAD.HI R5, R0, 0x10624dd3, RZ ;  /* 0x10624dd300057827 */ /* 0x000fe200078e02ff */
[----:B------:R-:W-:Y:S02]  /*0160*/  LOP3.LUT R15, R4, 0xfffffff0, RZ, 0xc0, !PT ;  /* 0xfffffff0040f7812 */ /* 0x000fe400078ec0ff */
[C---:B------:R-:W-:Y:S01]  /*0170*/  ISETP.GE.AND P1, PT, R3.reuse, 0xee, PT ;  /* 0x000000ee0300780c */ /* 0x040fe20003f26270 */
[----:B------:R-:W-:Y:S01]  /*0180*/  IMAD.SHL.U32 R14, R3, 0x10, RZ ;  /* 0x00000010030e7824 */ /* 0x000fe200078e00ff */
[----:B------:R-:W-:Y:S01]  /*0190*/  SHF.R.U32.HI R6, RZ, 0x1f, R5 ;  /* 0x0000001fff067819 */ /* 0x000fe20000011605 */
[C---:B------:R-:W-:Y:S01]  /*01a0*/  IMAD.IADD R15, R0.reuse, 0x1, -R15 ;  /* 0x00000001000f7824 */ /* 0x040fe200078e0a0f */
[----:B------:R-:W-:Y:S02]  /*01b0*/  ISETP.LT.AND P2, PT, R0, 0x3e80, !P1 ;  /* 0x00003e800000780c */ /* 0x000fe40004f41270 */
[----:B------:R-:W-:-:S02]  /*01c0*/  LEA.HI.SX32 R17, R5, R6, 0x18 ;  /* 0x0000000605117211 */ /* 0x000fc400078fc2ff */
[----:B------:R-:W3:Y:S01]  /*01d0*/  LDC.64 R6, c[0x0][0x220] ;  /* 0x00008800ff067b82 */ /* 0x000ee20000000a00 */
[----:B------:R-:W-:Y:S02]  /*01e0*/  ISETP.GT.AND P3, PT, R3, 0xed, !P0 ;  /* 0x000000ed0300780c */ /* 0x000fe40004764270 */
[C---:B------:R-:W-:Y:S02]  /*01f0*/  IMAD R16, R17.reuse, 0xc0, RZ ;  /* 0x000000c011107824 */ /* 0x040fe400078e02ff */
[----:B-1----:R-:W-:-:S03]  /*0200*/  IMAD R12, R17, -0xfa0, R0 ;  /* 0xfffff060110c7824 */ /* 0x002fc600078e0200 */
[----:B------:R-:W1:Y:S01]  /*0210*/  LDC.64 R4, c[0x0][0x238] ;  /* 0x00008e00ff047b82 */ /* 0x000e620000000a00 */
[----:B------:R-:W-:Y:S01]  /*0220*/  IADD3 R19, P4, P5, R14, R15, R16 ;  /* 0x0000000f0e137210 */ /* 0x000fe20007d9e010 */
[----:B------:R-:W-:Y:S01]  /*0230*/  IMAD R17, R17, 0xee0, R12 ;  /* 0x00000ee011117824 */ /* 0x000fe200078e020c */
[----:B------:R-:W-:Y:S02]  /*0240*/  SHF.R.S32.HI R13, RZ, 0x1f, R16 ;  /* 0x0000001fff0d7819 */ /* 0x000fe40000011410 */
[----:B------:R-:W-:Y:S01]  /*0250*/  SHF.R.S32.HI R15, RZ, 0x1f, R15 ;  /* 0x0000001fff0f7819 */ /* 0x000fe2000001140f */
[----:B----4-:R-:W-:Y:S01]  /*0260*/  IMAD.WIDE R16, R17, 0x4, R10 ;  /* 0x0000000411107825 */ /* 0x010fe200078e020a */
[----:B------:R-:W-:Y:S02]  /*0270*/  SHF.R.S32.HI R14, RZ, 0x1f, R14 ;  /* 0x0000001fff0e7819 */ /* 0x000fe4000001140e */
[----:B------:R-:W-:Y:S02]  /*0280*/  CS2R R10, SRZ ;  /* 0x00000000000a7805 */ /* 0x000fe4000001ff00 */
[----:B------:R-:W-:-:S02]  /*0290*/  IADD3.X R14, R14, R15, R13, P4, P5 ;  /* 0x0000000f0e0e7210 */ /* 0x000fc400027ea40d */
[----:B------:R-:W-:Y:S02]  /*02a0*/  CS2R R12, SRZ ;  /* 0x00000000000c7805 */ /* 0x000fe4000001ff00 */
[----:B------:R-:W-:-:S04]  /*02b0*/  LEA R18, P4, R19, UR6, 0x2 ;  /* 0x0000000613127c11 */ /* 0x000fc8000f8810ff */
[----:B------:R-:W-:Y:S01]  /*02c0*/  LEA.HI.X R19, R19, UR7, R14, 0x2, P4 ;  /* 0x0000000713137c11 */ /* 0x000fe2000a0f140e */
[----:B------:R-:W4:Y:S01]  /*02d0*/  @P2 LDG.E R12, desc[UR4][R16.64] ;  /* 0x00000004100c2981 */ /* 0x000f22000c1e1900 */
[----:B---3--:R-:W-:-:S03]  /*02e0*/  IMAD.WIDE R6, R3, 0x4, R6 ;  /* 0x0000000403067825 */ /* 0x008fc600078e0206 */
[----:B------:R-:W3:Y:S01]  /*02f0*/  @P3 LDG.E R10, desc[UR4][R18.64+-0x3b80] ;  /* 0xffc48004120a3981 */ /* 0x000ee2000c1e1900 */
[----:B------:R-:W-:-:S03]  /*0300*/  IMAD.MOV.U32 R20, RZ, RZ, RZ ;  /* 0x000000ffff147224 */ /* 0x000fc600078e00ff */
[----:B------:R1:W3:Y:S01]  /*0310*/  @!P0 LDG.E.EL R11, desc[UR4][R6.64] ;  /* 0x00000004060b8981 */ /* 0x0002e2000c2e1900 */
[----:B-----5:R-:W-:-:S04]  /*0320*/  IMAD.WIDE R8, R3, 0x4, R8 ;  /* 0x0000000403087825 */ /* 0x020fc800078e0208 */
[----:B-1----:R-:W-:Y:S01]  /*0330*/  IMAD.WIDE R14, R3, 0x4, R4 ;  /* 0x00000004030e7825 */ /* 0x002fe200078e0204 */
[----:B------:R-:W5:Y:S01]  /*0340*/  @!P0 LDG.E.EL R13, desc[UR4][R8.64] ;  /* 0x00000004080d8981 */ /* 0x000f62000c2e1900 */
[----:B------:R-:W1:Y:S03]  /*0350*/  LDC.64 R4, c[0x0][0x240] ;  /* 0x00009000ff047b82 */ /* 0x000e660000000a00 */
[----:B------:R-:W5:Y:S01]  /*0360*/  @!P0 LDG.E.EL R20, desc[UR4][R14.64] ;  /* 0x000000040e148981 */ /* 0x000f62000c2e1900 */
[----:B0-----:R-:W-:Y:S02]  /*0370*/  IMAD.MOV.U32 R6, RZ, RZ, 0x3e800000 ;  /* 0x3e800000ff067424 */ /* 0x001fe400078e00ff */
[----:B-1----:R-:W-:-:S04]  /*0380*/  IMAD.WIDE R4, R0, 0x4, R4 ;  /* 0x0000000400047825 */ /* 0x002fc800078e0204 */
[----:B--2---:R-:W-:Y:S02]  /*0390*/  FADD R16, R2, 9.9999997473787516356e-06 ;  /* 0x3727c5ac02107421 */ /* 0x004fe40000000000 */
[----:B------:R-:W0:Y:S02]  /*03a0*/  LDC.64 R2, c[0x0][0x248] ;  /* 0x00009200ff027b82 */ /* 0x000e240000000a00 */
[----:B------:R-:W1:Y:S02]  /*03b0*/  MUFU.SQRT R17, R16 ;  /* 0x0000001000117308 */ /* 0x000e640000002000 */
[C---:B-1----:R-:W-:Y:S02]  /*03c0*/  FSETP.GT.AND P4, PT, R17.reuse, 8.50705917302346158658e+37, PT ;  /* 0x7e8000001100780b */ /* 0x042fe40003f84000 */
[----:B------:R-:W-:Y:S02]  /*03d0*/  FSETP.GEU.AND P5, PT, R17, 1.175494350822287508e-38, PT ;  /* 0x008000001100780b */ /* 0x000fe40003fae000 */
[----:B------:R-:W-:Y:S01]  /*03e0*/  FSEL R6, R6, 1, P4 ;  /* 0x3f80000006067808 */ /* 0x000fe20002000000 */
[----:B0-----:R-:W-:-:S08]  /*03f0*/  IMAD.WIDE R2, R0, 0x4, R2 ;  /* 0x0000000400027825 */ /* 0x001fd000078e0202 */
[----:B------:R-:W-:Y:S02]  /*0400*/  @P4 FMUL R17, R17, 0.25 ;  /* 0x3e80000011114820 */ /* 0x000fe40000400000 */
[----:B------:R-:W-:Y:S02]  /*0410*/  @!P5 FMUL R6, R6, 16777216 ;  /* 0x4b8000000606d820 */ /* 0x000fe40000400000 */
[----:B------:R-:W-:Y:S01]  /*0420*/  @!P5 FMUL R17, R17, 16777216 ;  /* 0x4b8000001111d820 */ /* 0x000fe20000400000 */
[----:B----4-:R-:W-:-:S05]  /*0430*/  SEL R12, R12, RZ, P2 ;  /* 0x000000ff0c0c7207 */ /* 0x010fca0001000000 */
[----:B------:R-:W0:Y:S01]  /*0440*/  MUFU.RCP R17, R17 ;  /* 0x0000001100117308 */ /* 0x000e220000001000 */
[----:B---3--:R-:W-:-:S05]  /*0450*/  @P1 SEL R12, R10, RZ, P3 ;  /* 0x000000ff0a0c1207 */ /* 0x008fca0001800000 */
[----:B------:R-:W-:Y:S01]  /*0460*/  FADD R11, R12, -R11 ;  /* 0x8000000b0c0b7221 */ /* 0x000fe20000000000 */
[----:B------:R1:W-:Y:S01]  /*0470*/  @!P0 STG.E desc[UR4][R4.64], R12 ;  /* 0x0000000c04008986 */ /* 0x0003e2000c101904 */
[----:B0-----:R-:W-:-:S04]  /*0480*/  FMUL R6, R17, R6 ;  /* 0x0000000611067220 */ /* 0x001fc80000400000 */
[----:B------:R-:W-:-:S04]  /*0490*/  FMUL R11, R11, R6 ;  /* 0x000000060b0b7220 */ /* 0x000fc80000400000 */
[----:B-----5:R-:W-:-:S05]  /*04a0*/  FFMA R11, R11, R13, R20 ;  /* 0x0000000d0b0b7223 */ /* 0x020fca0000000014 */
[----:B------:R-:W-:-:S04]  /*04b0*/  FSETP.GEU.AND P1, PT, R11, RZ, PT ;  /* 0x000000ff0b00720b */ /* 0x000fc80003f2e000 */
[----:B------:R-:W-:Y:S01]  /*04c0*/  FSEL R11, R11, RZ, P1 ;  /* 0x000000ff0b0b7208 */ /* 0x000fe20000800000 */
[----:B-1----:R-:W-:Y:S08]  /*04d0*/  @P0 EXIT ;  /* 0x000000000000094d */ /* 0x002ff00003800000 */
[----:B------:R-:W-:Y:S01]  /*04e0*/  STG.E desc[UR4][R2.64], R11 ;  /* 0x0000000b02007986 */ /* 0x000fe2000c101904 */
[----:B------:R-:W-:Y:S05]  /*04f0*/  EXIT ;  /* 0x000000000000794d */ /* 0x000fea0003800000 */
.L_x_0:
[----:B------:R-:W-:-:S00]  /*0500*/  BRA `(.L_x_0) ;  /* 0xfffffffc00fc7947 */ /* 0x000fc0000383ffff */
[----:B------:R-:W-:-:S00]  /*0510*/  NOP ;  /* 0x0000000000007918 */ /* 0x000fc00000000000 */
        /* <DEDUP_REMOVED lines=14> */
.L_x_1:


//--------------------- .nv.global.init           --------------------------
	.section	.nv.global.init,"aw",@progbits
.nv.global.init:
	.type		_$_str,@object
	.size		_$_str,(_$_str_$_2 - _$_str)
_$_str:
        /*0000*/ 	.byte	0x5f, 0x5f, 0x43, 0x55, 0x44, 0x41, 0x5f, 0x46, 0x54, 0x5a, 0x00
	.type		_$_str_$_2,@object
	.size		_$_str_$_2,(.L_1 - _$_str_$_2)
_$_str_$_2:
        /*000b*/ 	.byte	0x5f, 0x5f, 0x43, 0x55, 0x44, 0x41, 0x5f, 0x50, 0x52, 0x45, 0x43, 0x5f, 0x53, 0x51, 0x52, 0x54
        /*001b*/ 	.byte	0x00
.L_1:


//--------------------- .nv.constant0.triton_poi_fused__native_batch_norm_legit_no_training_cat_relu_37 --------------------------
	.section	.nv.constant0.triton_poi_fused__native_batch_norm_legit_no_training_cat_relu_37,"a",@progbits
	.sectionflags	@""
	.align	4
.nv.constant0.triton_poi_fused__native_batch_norm_legit_no_training_cat_relu_37:
	.zero		596
